//
// Generated by NVIDIA NVVM Compiler
//
// Compiler Build ID: CL-36424714
// Cuda compilation tools, release 13.0, V13.0.88
// Based on NVVM 20.0.0
//

.version 9.0
.target sm_100
.address_size 64

	// .globl	sqrt_forward_kernel

.visible .entry sqrt_forward_kernel(
	.param .u64 .ptr .align 1 sqrt_forward_kernel_param_0,
	.param .u64 .ptr .align 1 sqrt_forward_kernel_param_1,
	.param .u32 sqrt_forward_kernel_param_2
)
{
	.reg .pred 	%p<2>;
	.reg .b16 	%rs<3>;
	.reg .b32 	%r<6>;
	.reg .b32 	%f<3>;
	.reg .b64 	%rd<8>;

	ld.param.u64 	%rd1, [sqrt_forward_kernel_param_0];
	ld.param.u64 	%rd2, [sqrt_forward_kernel_param_1];
	ld.param.u32 	%r2, [sqrt_forward_kernel_param_2];
	mov.u32 	%r3, %ctaid.x;
	mov.u32 	%r4, %ntid.x;
	mov.u32 	%r5, %tid.x;
	mad.lo.s32 	%r1, %r3, %r4, %r5;
	setp.ge.s32 	%p1, %r1, %r2;
	@%p1 bra 	$L__BB0_2;
	cvta.to.global.u64 	%rd3, %rd2;
	cvta.to.global.u64 	%rd4, %rd1;
	mul.wide.s32 	%rd5, %r1, 2;
	add.s64 	%rd6, %rd3, %rd5;
	ld.global.u16 	%rs1, [%rd6];
	// begin inline asm
	{ cvt.f32.bf16 %f1, %rs1;}

	// end inline asm
	sqrt.rn.f32 	%f2, %f1;
	// begin inline asm
	{  cvt.rn.bf16.f32 %rs2, %f2;}

	// end inline asm
	add.s64 	%rd7, %rd4, %rd5;
	st.global.u16 	[%rd7], %rs2;
$L__BB0_2:
	ret;

}


// ===== COMPILED SASS (sm_100) =====

	.target	sm_100

	.elftype	@"ET_EXEC"


//--------------------- .note.nv.tkinfo           --------------------------
	.section	.note.nv.tkinfo,"",@"SHT_NOTE"
	.sectionflags	@"SHF_NOTE_NV_TKINFO"
	.tkinfo
        /*0018*/ 	.word	0x00000002
        /*0030*/ 	.string	""
        /*0030*/ 	.string	"ptxas"
        /*0030*/ 	.string	"Cuda compilation tools, release 13.0, V13.0.88"
        /*0030*/ 	.string	"Build cuda_13.0.r13.0/compiler.36424714_0"
        /*0030*/ 	.string	"-arch sm_100 -m 64 "



//--------------------- .note.nv.cuinfo           --------------------------
	.section	.note.nv.cuinfo,"",@"SHT_NOTE"
	.sectionflags	@"SHF_NOTE_NV_CUINFO"
        /*0018*/ 	.short	0x0002
        /*001a*/ 	.short	0x0064
        /*001c*/ 	.short	0x0082
	.zero		2


//--------------------- .nv.info                  --------------------------
	.section	.nv.info,"",@"SHT_CUDA_INFO"
	.align	4


	//----- nvinfo : EIATTR_REGCOUNT
	.align		4
        /*0000*/ 	.byte	0x04, 0x2f
        /*0002*/ 	.short	(.L_1 - .L_0)
	.align		4
.L_0:
        /*0004*/ 	.word	index@(sqrt_forward_kernel)
        /*0008*/ 	.word	0x0000000c


	//----- nvinfo : EIATTR_FRAME_SIZE
	.align		4
.L_1:
        /*000c*/ 	.byte	0x04, 0x11
        /*000e*/ 	.short	(.L_3 - .L_2)
	.align		4
.L_2:
        /*0010*/ 	.word	index@($__internal_0_$__cuda_sm20_sqrt_rn_f32_slowpath)
        /*0014*/ 	.word	0x00000000


	//----- nvinfo : EIATTR_FRAME_SIZE
	.align		4
.L_3:
        /*0018*/ 	.byte	0x04, 0x11
        /*001a*/ 	.short	(.L_5 - .L_4)
	.align		4
.L_4:
        /*001c*/ 	.word	index@(sqrt_forward_kernel)
        /*0020*/ 	.word	0x00000000


	//----- nvinfo : EIATTR_MIN_STACK_SIZE
	.align		4
.L_5:
        /*0024*/ 	.byte	0x04, 0x12
        /*0026*/ 	.short	(.L_7 - .L_6)
	.align		4
.L_6:
        /*0028*/ 	.word	index@(sqrt_forward_kernel)
        /*002c*/ 	.word	0x00000000
.L_7:


//--------------------- .nv.compat                --------------------------
	.section	.nv.compat,"",@"SHT_CUDA_COMPAT_INFO"
	.align	4
        /*0000*/ 	.byte	0x02, 0x09, 0x00, 0x00, 0x02, 0x02, 0x01, 0x00, 0x02, 0x05, 0x05, 0x00, 0x03, 0x07, 0x01, 0x01
        /*0010*/ 	.byte	0x02, 0x03, 0x00, 0x00, 0x02, 0x06, 0x01, 0x00, 0x04, 0x0b, 0x08, 0x00, 0x01, 0x00, 0x00, 0x00
        /*0020*/ 	.byte	0x00, 0x00, 0x00, 0x00


//--------------------- .nv.info.sqrt_forward_kernel --------------------------
	.section	.nv.info.sqrt_forward_kernel,"",@"SHT_CUDA_INFO"
	.sectionflags	@""
	.align	4


	//----- nvinfo : EIATTR_CUDA_API_VERSION
	.align		4
        /*0000*/ 	.byte	0x04, 0x37
        /*0002*/ 	.short	(.L_9 - .L_8)
.L_8:
        /*0004*/ 	.word	0x00000082


	//----- nvinfo : EIATTR_KPARAM_INFO
	.align		4
.L_9:
        /*0008*/ 	.byte	0x04, 0x17
        /*000a*/ 	.short	(.L_11 - .L_10)
.L_10:
        /*000c*/ 	.word	0x00000000
        /*0010*/ 	.short	0x0002
        /*0012*/ 	.short	0x0010
        /*0014*/ 	.byte	0x00, 0xf0, 0x11, 0x00


	//----- nvinfo : EIATTR_KPARAM_INFO
	.align		4
.L_11:
        /*0018*/ 	.byte	0x04, 0x17
        /*001a*/ 	.short	(.L_13 - .L_12)
.L_12:
        /*001c*/ 	.word	0x00000000
        /*0020*/ 	.short	0x0001
        /*0022*/ 	.short	0x0008
        /*0024*/ 	.byte	0x00, 0xf5, 0x21, 0x00


	//----- nvinfo : EIATTR_KPARAM_INFO
	.align		4
.L_13:
        /*0028*/ 	.byte	0x04, 0x17
        /*002a*/ 	.short	(.L_15 - .L_14)
.L_14:
        /*002c*/ 	.word	0x00000000
        /*0030*/ 	.short	0x0000
        /*0032*/ 	.short	0x0000
        /*0034*/ 	.byte	0x00, 0xf5, 0x21, 0x00


	//----- nvinfo : EIATTR_SPARSE_MMA_MASK
	.align		4
.L_15:
        /*0038*/ 	.byte	0x03, 0x50
        /*003a*/ 	.short	0x0000


	//----- nvinfo : EIATTR_MAXREG_COUNT
	.align		4
        /*003c*/ 	.byte	0x03, 0x1b
        /*003e*/ 	.short	0x00ff


	//----- nvinfo : EIATTR_MERCURY_ISA_VERSION
	.align		4
        /*0040*/ 	.byte	0x03, 0x5f
        /*0042*/ 	.short	0x0101


	//----- nvinfo : EIATTR_VRC_CTA_INIT_COUNT
	.align		4
        /*0044*/ 	.byte	0x02, 0x4a
	.zero		1
	.zero		1


	//----- nvinfo : EIATTR_EXIT_INSTR_OFFSETS
	.align		4
        /*0048*/ 	.byte	0x04, 0x1c
        /*004a*/ 	.short	(.L_17 - .L_16)


	//   ....[0]....
.L_16:
        /*004c*/ 	.word	0x00000070


	//   ....[1]....
        /*0050*/ 	.word	0x000001e0


	//----- nvinfo : EIATTR_CRS_STACK_SIZE
	.align		4
.L_17:
        /*0054*/ 	.byte	0x04, 0x1e
        /*0056*/ 	.short	(.L_19 - .L_18)
.L_18:
        /*0058*/ 	.word	0x00000000


	//----- nvinfo : EIATTR_CBANK_PARAM_SIZE
	.align		4
.L_19:
        /*005c*/ 	.byte	0x03, 0x19
        /*005e*/ 	.short	0x0014


	//----- nvinfo : EIATTR_PARAM_CBANK
	.align		4
        /*0060*/ 	.byte	0x04, 0x0a
        /*0062*/ 	.short	(.L_21 - .L_20)
	.align		4
.L_20:
        /*0064*/ 	.word	index@(.nv.constant0.sqrt_forward_kernel)
        /*0068*/ 	.short	0x0380
        /*006a*/ 	.short	0x0014


	//----- nvinfo : EIATTR_SW_WAR
	.align		4
.L_21:
        /*006c*/ 	.byte	0x04, 0x36
        /*006e*/ 	.short	(.L_23 - .L_22)
.L_22:
        /*0070*/ 	.word	0x00000008
.L_23:


//--------------------- .nv.callgraph             --------------------------
	.section	.nv.callgraph,"",@"SHT_CUDA_CALLGRAPH"
	.align	4
	.sectionentsize	8
	.align		4
        /*0000*/ 	.word	0x00000000
	.align		4
        /*0004*/ 	.word	0xffffffff
	.align		4
        /*0008*/ 	.word	0x00000000
	.align		4
        /*000c*/ 	.word	0xfffffffe
	.align		4
        /*0010*/ 	.word	0x00000000
	.align		4
        /*0014*/ 	.word	0xfffffffd
	.align		4
        /*0018*/ 	.word	0x00000000
	.align		4
        /*001c*/ 	.word	0xfffffffc


//--------------------- .text.sqrt_forward_kernel --------------------------
	.section	.text.sqrt_forward_kernel,"ax",@progbits
	.align	128
        .global         sqrt_forward_kernel
        .type           sqrt_forward_kernel,@function
        .size           sqrt_forward_kernel,(.L_x_5 - sqrt_forward_kernel)
        .other          sqrt_forward_kernel,@"STO_CUDA_ENTRY STV_DEFAULT"
sqrt_forward_kernel:
.text.sqrt_forward_kernel:
[----:B------:R-:W-:Y:S01]  /*0000*/  LDC R1, c[0x0][0x37c] ;  /* 0x0000df00ff017b82 */ /* 0x000fe20000000800 */
[----:B------:R-:W0:Y:S07]  /*0010*/  S2R R0, SR_TID.X ;  /* 0x0000000000007919 */ /* 0x000e2e0000002100 */
[----:B------:R-:W0:Y:S01]  /*0020*/  S2UR UR4, SR_CTAID.X ;  /* 0x00000000000479c3 */ /* 0x000e220000002500 */
[----:B------:R-:W1:Y:S07]  /*0030*/  LDCU UR5, c[0x0][0x390] ;  /* 0x00007200ff0577ac */ /* 0x000e6e0008000800 */
[----:B------:R-:W0:Y:S02]  /*0040*/  LDC R5, c[0x0][0x360] ;  /* 0x0000d800ff057b82 */ /* 0x000e240000000800 */
[----:B0-----:R-:W-:-:S05]  /*0050*/  IMAD R5, R5, UR4, R0 ;  /* 0x0000000405057c24 */ /* 0x001fca000f8e0200 */
[----:B-1----:R-:W-:-:S13]  /*0060*/  ISETP.GE.AND P0, PT, R5, UR5, PT ;  /* 0x0000000505007c0c */ /* 0x002fda000bf06270 */
[----:B------:R-:W-:Y:S05]  /*0070*/  @P0 EXIT ;  /* 0x000000000000094d */ /* 0x000fea0003800000 */
[----:B------:R-:W0:Y:S01]  /*0080*/  LDC.64 R2, c[0x0][0x388] ;  /* 0x0000e200ff027b82 */ /* 0x000e220000000a00 */
[----:B------:R-:W1:Y:S01]  /*0090*/  LDCU.64 UR4, c[0x0][0x358] ;  /* 0x00006b00ff0477ac */ /* 0x000e620008000a00 */
[----:B0-----:R-:W-:-:S06]  /*00a0*/  IMAD.WIDE R2, R5, 0x2, R2 ;  /* 0x0000000205027825 */ /* 0x001fcc00078e0202 */
[----:B-1----:R-:W2:Y:S01]  /*00b0*/  LDG.E.U16 R2, desc[UR4][R2.64] ;  /* 0x0000000402027981 */ /* 0x002ea2000c1e1500 */
[----:B------:R-:W-:Y:S01]  /*00c0*/  BSSY.RECONVERGENT B0, `(.L_x_0) ;  /* 0x000000d000007945 */ /* 0x000fe20003800200 */
[----:B--2---:R-:W-:-:S04]  /*00d0*/  SHF.L.U32 R0, R2, 0x10, RZ ;  /* 0x0000001002007819 */ /* 0x004fc800000006ff */
[----:B------:R-:W-:Y:S01]  /*00e0*/  IADD3 R4, PT, PT, R0, -0xd000000, RZ ;  /* 0xf300000000047810 */ /* 0x000fe20007ffe0ff */
[----:B------:R0:W1:Y:S03]  /*00f0*/  MUFU.RSQ R7, R0 ;  /* 0x0000000000077308 */ /* 0x0000660000001400 */
[----:B------:R-:W-:-:S13]  /*0100*/  ISETP.GT.U32.AND P0, PT, R4, 0x727fffff, PT ;  /* 0x727fffff0400780c */ /* 0x000fda0003f04070 */
[----:B0-----:R-:W-:Y:S05]  /*0110*/  @!P0 BRA `(.L_x_1) ;  /* 0x00000000000c8947 */ /* 0x001fea0003800000 */
[----:B------:R-:W-:-:S07]  /*0120*/  MOV R9, 0x140 ;  /* 0x0000014000097802 */ /* 0x000fce0000000f00 */
[----:B-1----:R-:W-:Y:S05]  /*0130*/  CALL.REL.NOINC `($__internal_0_$__cuda_sm20_sqrt_rn_f32_slowpath) ;  /* 0x00000000002c7944 */ /* 0x002fea0003c00000 */
[----:B------:R-:W-:Y:S05]  /*0140*/  BRA `(.L_x_2) ;  /* 0x0000000000107947 */ /* 0x000fea0003800000 */
.L_x_1:
[----:B-1----:R-:W-:Y:S01]  /*0150*/  FMUL.FTZ R3, R0, R7 ;  /* 0x0000000700037220 */ /* 0x002fe20000410000 */
[----:B------:R-:W-:-:S03]  /*0160*/  FMUL.FTZ R7, R7, 0.5 ;  /* 0x3f00000007077820 */ /* 0x000fc60000410000 */
[----:B------:R-:W-:-:S04]  /*0170*/  FFMA R0, -R3, R3, R0 ;  /* 0x0000000303007223 */ /* 0x000fc80000000100 */
[----:B------:R-:W-:-:S07]  /*0180*/  FFMA R0, R0, R7, R3 ;  /* 0x0000000700007223 */ /* 0x000fce0000000003 */
.L_x_2:
[----:B------:R-:W-:Y:S05]  /*0190*/  BSYNC.RECONVERGENT B0 ;  /* 0x0000000000007941 */ /* 0x000fea0003800200 */
.L_x_0:
[----:B------:R-:W0:Y:S01]  /*01a0*/  LDC.64 R2, c[0x0][0x380] ;  /* 0x0000e000ff027b82 */ /* 0x000e220000000a00 */
[----:B------:R-:W-:Y:S01]  /*01b0*/  F2FP.BF16.F32.PACK_AB R0, RZ, R0 ;  /* 0x00000000ff00723e */ /* 0x000fe200000010ff */
[----:B0-----:R-:W-:-:S05]  /*01c0*/  IMAD.WIDE R2, R5, 0x2, R2 ;  /* 0x0000000205027825 */ /* 0x001fca00078e0202 */
[----:B------:R-:W-:Y:S01]  /*01d0*/  STG.E.U16 desc[UR4][R2.64], R0 ;  /* 0x0000000002007986 */ /* 0x000fe2000c101504 */
[----:B------:R-:W-:Y:S05]  /*01e0*/  EXIT ;  /* 0x000000000000794d */ /* 0x000fea0003800000 */
        .weak           $__internal_0_$__cuda_sm20_sqrt_rn_f32_slowpath
        .type           $__internal_0_$__cuda_sm20_sqrt_rn_f32_slowpath,@function
        .size           $__internal_0_$__cuda_sm20_sqrt_rn_f32_slowpath,(.L_x_5 - $__internal_0_$__cuda_sm20_sqrt_rn_f32_slowpath)
$__internal_0_$__cuda_sm20_sqrt_rn_f32_slowpath:
[----:B------:R-:W-:-:S13]  /*01f0*/  LOP3.LUT P0, RZ, R0, 0x7fffffff, RZ, 0xc0, !PT ;  /* 0x7fffffff00ff7812 */ /* 0x000fda000780c0ff */
[----:B------:R-:W-:Y:S01]  /*0200*/  @!P0 MOV R2, R0 ;  /* 0x0000000000028202 */ /* 0x000fe20000000f00 */
[----:B------:R-:W-:Y:S06]  /*0210*/  @!P0 BRA `(.L_x_3) ;  /* 0x0000000000408947 */ /* 0x000fec0003800000 */
[----:B------:R-:W-:-:S13]  /*0220*/  FSETP.GEU.FTZ.AND P0, PT, R0, RZ, PT ;  /* 0x000000ff0000720b */ /* 0x000fda0003f1e000 */
[----:B------:R-:W-:Y:S01]  /*0230*/  @!P0 MOV R2, 0x7fffffff ;  /* 0x7fffffff00028802 */ /* 0x000fe20000000f00 */
[----:B------:R-:W-:Y:S06]  /*0240*/  @!P0 BRA `(.L_x_3) ;  /* 0x0000000000348947 */ /* 0x000fec0003800000 */
[----:B------:R-:W-:-:S13]  /*0250*/  FSETP.GTU.FTZ.AND P0, PT, |R0|, +INF , PT ;  /* 0x7f8000000000780b */ /* 0x000fda0003f1c200 */
[----:B------:R-:W-:Y:S01]  /*0260*/  @P0 FADD.FTZ R2, R0, 1 ;  /* 0x3f80000000020421 */ /* 0x000fe20000010000 */
[----:B------:R-:W-:Y:S06]  /*0270*/  @P0 BRA `(.L_x_3) ;  /* 0x0000000000280947 */ /* 0x000fec0003800000 */
[----:B------:R-:W-:-:S13]  /*0280*/  FSETP.NEU.FTZ.AND P0, PT, |R0|, +INF , PT ;  /* 0x7f8000000000780b */ /* 0x000fda0003f1d200 */
[----:B------:R-:W-:-:S04]  /*0290*/  @P0 FFMA R3, R0, 1.84467440737095516160e+19, RZ ;  /* 0x5f80000000030823 */ /* 0x000fc800000000ff */
[----:B------:R-:W0:Y:S02]  /*02a0*/  @P0 MUFU.RSQ R2, R3 ;  /* 0x0000000300020308 */ /* 0x000e240000001400 */
[----:B0-----:R-:W-:Y:S01]  /*02b0*/  @P0 FMUL.FTZ R4, R3, R2 ;  /* 0x0000000203040220 */ /* 0x001fe20000410000 */
[----:B------:R-:W-:Y:S01]  /*02c0*/  @P0 FMUL.FTZ R8, R2, 0.5 ;  /* 0x3f00000002080820 */ /* 0x000fe20000410000 */
[----:B------:R-:W-:Y:S02]  /*02d0*/  @!P0 MOV R2, R0 ;  /* 0x0000000000028202 */ /* 0x000fe40000000f00 */
[----:B------:R-:W-:-:S04]  /*02e0*/  @P0 FADD.FTZ R6, -R4, -RZ ;  /* 0x800000ff04060221 */ /* 0x000fc80000010100 */
[----:B------:R-:W-:-:S04]  /*02f0*/  @P0 FFMA R7, R4, R6, R3 ;  /* 0x0000000604070223 */ /* 0x000fc80000000003 */
[----:B------:R-:W-:-:S04]  /*0300*/  @P0 FFMA R7, R7, R8, R4 ;  /* 0x0000000807070223 */ /* 0x000fc80000000004 */
[----:B------:R-:W-:-:S07]  /*0310*/  @P0 FMUL.FTZ R2, R7, 2.3283064365386962891e-10 ;  /* 0x2f80000007020820 */ /* 0x000fce0000410000 */
.L_x_3:
[----:B------:R-:W-:Y:S01]  /*0320*/  HFMA2 R3, -RZ, RZ, 0, 0 ;  /* 0x00000000ff037431 */ /* 0x000fe200000001ff */
[----:B------:R-:W-:Y:S02]  /*0330*/  MOV R0, R2 ;  /* 0x0000000200007202 */ /* 0x000fe40000000f00 */
[----:B------:R-:W-:-:S04]  /*0340*/  MOV R2, R9 ;  /* 0x0000000900027202 */ /* 0x000fc80000000f00 */
[----:B------:R-:W-:Y:S05]  /*0350*/  RET.REL.NODEC R2 `(sqrt_forward_kernel) ;  /* 0xfffffffc02287950 */ /* 0x000fea0003c3ffff */
.L_x_4:
[----:B------:R-:W-:-:S00]  /*0360*/  BRA `(.L_x_4) ;  /* 0xfffffffc00fc7947 */ /* 0x000fc0000383ffff */
[----:B------:R-:W-:-:S00]  /*0370*/  NOP ;  /* 0x0000000000007918 */ /* 0x000fc00000000000 */
        /* <DEDUP_REMOVED lines=8> */
.L_x_5:


//--------------------- .nv.shared.reserved.0     --------------------------
	.section	.nv.shared.reserved.0,"aw",@nobits
	.weak		__nv_reservedSMEM_offset_0_alias
	.size		__nv_reservedSMEM_offset_0_alias, 0, 64
	.other		__nv_reservedSMEM_offset_0_alias,@"STO_CUDA_RESERVED_SHARED STV_DEFAULT"
__nv_reservedSMEM_offset_0_alias:
	.zero		0
	.zero		64


//--------------------- .nv.constant0.sqrt_forward_kernel --------------------------
	.section	.nv.constant0.sqrt_forward_kernel,"a",@progbits
	.sectionflags	@""
	.align	4
.nv.constant0.sqrt_forward_kernel:
	.zero		916


//--------------------- SYMBOLS --------------------------

	.type		.nv.reservedSmem.offset0,@object
	.size		.nv.reservedSmem.offset0,0x4
